//
// Generated by NVIDIA NVVM Compiler
//
// Compiler Build ID: CL-36424714
// Cuda compilation tools, release 13.0, V13.0.88
// Based on NVVM 20.0.0
//

.version 9.0
.target sm_100
.address_size 64

	// .globl	_Z10matrixInitPdd

.visible .entry _Z10matrixInitPdd(
	.param .u64 .ptr .align 1 _Z10matrixInitPdd_param_0,
	.param .f64 _Z10matrixInitPdd_param_1
)
{
	.reg .pred 	%p<2>;
	.reg .b32 	%r<5>;
	.reg .b64 	%rd<7>;
	.reg .b64 	%fd<2>;

	ld.param.u64 	%rd4, [_Z10matrixInitPdd_param_0];
	ld.param.f64 	%fd1, [_Z10matrixInitPdd_param_1];
	cvta.to.global.u64 	%rd5, %rd4;
	add.s64 	%rd6, %rd5, 128;
	mov.b32 	%r4, 0;
$L__BB0_1:
	st.global.f64 	[%rd6+-128], %fd1;
	st.global.f64 	[%rd6+-120], %fd1;
	st.global.f64 	[%rd6+-112], %fd1;
	st.global.f64 	[%rd6+-104], %fd1;
	st.global.f64 	[%rd6+-96], %fd1;
	st.global.f64 	[%rd6+-88], %fd1;
	st.global.f64 	[%rd6+-80], %fd1;
	st.global.f64 	[%rd6+-72], %fd1;
	st.global.f64 	[%rd6+-64], %fd1;
	st.global.f64 	[%rd6+-56], %fd1;
	st.global.f64 	[%rd6+-48], %fd1;
	st.global.f64 	[%rd6+-40], %fd1;
	st.global.f64 	[%rd6+-32], %fd1;
	st.global.f64 	[%rd6+-24], %fd1;
	st.global.f64 	[%rd6+-16], %fd1;
	st.global.f64 	[%rd6+-8], %fd1;
	st.global.f64 	[%rd6], %fd1;
	st.global.f64 	[%rd6+8], %fd1;
	st.global.f64 	[%rd6+16], %fd1;
	st.global.f64 	[%rd6+24], %fd1;
	st.global.f64 	[%rd6+32], %fd1;
	st.global.f64 	[%rd6+40], %fd1;
	st.global.f64 	[%rd6+48], %fd1;
	st.global.f64 	[%rd6+56], %fd1;
	st.global.f64 	[%rd6+64], %fd1;
	st.global.f64 	[%rd6+72], %fd1;
	st.global.f64 	[%rd6+80], %fd1;
	st.global.f64 	[%rd6+88], %fd1;
	st.global.f64 	[%rd6+96], %fd1;
	st.global.f64 	[%rd6+104], %fd1;
	st.global.f64 	[%rd6+112], %fd1;
	st.global.f64 	[%rd6+120], %fd1;
	add.s32 	%r4, %r4, 32;
	add.s64 	%rd6, %rd6, 256;
	setp.ne.s32 	%p1, %r4, 134217728;
	@%p1 bra 	$L__BB0_1;
	ret;

}
	// .globl	_Z9matrixAddPdS_S_
.visible .entry _Z9matrixAddPdS_S_(
	.param .u64 .ptr .align 1 _Z9matrixAddPdS_S__param_0,
	.param .u64 .ptr .align 1 _Z9matrixAddPdS_S__param_1,
	.param .u64 .ptr .align 1 _Z9matrixAddPdS_S__param_2
)
{
	.reg .pred 	%p<4>;
	.reg .b32 	%r<12>;
	.reg .b64 	%rd<11>;
	.reg .b64 	%fd<4>;

	ld.param.u64 	%rd1, [_Z9matrixAddPdS_S__param_0];
	ld.param.u64 	%rd2, [_Z9matrixAddPdS_S__param_1];
	ld.param.u64 	%rd3, [_Z9matrixAddPdS_S__param_2];
	mov.u32 	%r2, %ctaid.x;
	mov.u32 	%r3, %ntid.x;
	mov.u32 	%r4, %tid.x;
	mad.lo.s32 	%r5, %r2, %r3, %r4;
	mov.u32 	%r6, %ctaid.y;
	mov.u32 	%r7, %ntid.y;
	mov.u32 	%r8, %tid.y;
	mad.lo.s32 	%r9, %r6, %r7, %r8;
	shl.b32 	%r11, %r9, 15;
	add.s32 	%r1, %r11, %r5;
	setp.gt.s32 	%p1, %r5, 32767;
	setp.gt.u32 	%p2, %r9, 4095;
	or.pred  	%p3, %p1, %p2;
	@%p3 bra 	$L__BB1_2;
	cvta.to.global.u64 	%rd4, %rd1;
	cvta.to.global.u64 	%rd5, %rd2;
	cvta.to.global.u64 	%rd6, %rd3;
	mul.wide.s32 	%rd7, %r1, 8;
	add.s64 	%rd8, %rd4, %rd7;
	ld.global.f64 	%fd1, [%rd8];
	add.s64 	%rd9, %rd5, %rd7;
	ld.global.f64 	%fd2, [%rd9];
	add.f64 	%fd3, %fd1, %fd2;
	add.s64 	%rd10, %rd6, %rd7;
	st.global.f64 	[%rd10], %fd3;
$L__BB1_2:
	ret;

}


// ===== COMPILED SASS (sm_100) =====

	.target	sm_100

	.elftype	@"ET_EXEC"


//--------------------- .note.nv.tkinfo           --------------------------
	.section	.note.nv.tkinfo,"",@"SHT_NOTE"
	.sectionflags	@"SHF_NOTE_NV_TKINFO"
	.tkinfo
        /*0018*/ 	.word	0x00000002
        /*0030*/ 	.string	""
        /*0030*/ 	.string	"ptxas"
        /*0030*/ 	.string	"Cuda compilation tools, release 13.0, V13.0.88"
        /*0030*/ 	.string	"Build cuda_13.0.r13.0/compiler.36424714_0"
        /*0030*/ 	.string	"-arch sm_100 -m 64 "



//--------------------- .note.nv.cuinfo           --------------------------
	.section	.note.nv.cuinfo,"",@"SHT_NOTE"
	.sectionflags	@"SHF_NOTE_NV_CUINFO"
        /*0018*/ 	.short	0x0002
        /*001a*/ 	.short	0x0064
        /*001c*/ 	.short	0x0082
	.zero		2


//--------------------- .nv.info                  --------------------------
	.section	.nv.info,"",@"SHT_CUDA_INFO"
	.align	4


	//----- nvinfo : EIATTR_REGCOUNT
	.align		4
        /*0000*/ 	.byte	0x04, 0x2f
        /*0002*/ 	.short	(.L_1 - .L_0)
	.align		4
.L_0:
        /*0004*/ 	.word	index@(_Z10matrixInitPdd)
        /*0008*/ 	.word	0x0000000a


	//----- nvinfo : EIATTR_FRAME_SIZE
	.align		4
.L_1:
        /*000c*/ 	.byte	0x04, 0x11
        /*000e*/ 	.short	(.L_3 - .L_2)
	.align		4
.L_2:
        /*0010*/ 	.word	index@(_Z10matrixInitPdd)
        /*0014*/ 	.word	0x00000000


	//----- nvinfo : EIATTR_REGCOUNT
	.align		4
.L_3:
        /*0018*/ 	.byte	0x04, 0x2f
        /*001a*/ 	.short	(.L_5 - .L_4)
	.align		4
.L_4:
        /*001c*/ 	.word	index@(_Z9matrixAddPdS_S_)
        /*0020*/ 	.word	0x0000000e


	//----- nvinfo : EIATTR_FRAME_SIZE
	.align		4
.L_5:
        /*0024*/ 	.byte	0x04, 0x11
        /*0026*/ 	.short	(.L_7 - .L_6)
	.align		4
.L_6:
        /*0028*/ 	.word	index@(_Z9matrixAddPdS_S_)
        /*002c*/ 	.word	0x00000000


	//----- nvinfo : EIATTR_MIN_STACK_SIZE
	.align		4
.L_7:
        /*0030*/ 	.byte	0x04, 0x12
        /*0032*/ 	.short	(.L_9 - .L_8)
	.align		4
.L_8:
        /*0034*/ 	.word	index@(_Z9matrixAddPdS_S_)
        /*0038*/ 	.word	0x00000000


	//----- nvinfo : EIATTR_MIN_STACK_SIZE
	.align		4
.L_9:
        /*003c*/ 	.byte	0x04, 0x12
        /*003e*/ 	.short	(.L_11 - .L_10)
	.align		4
.L_10:
        /*0040*/ 	.word	index@(_Z10matrixInitPdd)
        /*0044*/ 	.word	0x00000000
.L_11:


//--------------------- .nv.compat                --------------------------
	.section	.nv.compat,"",@"SHT_CUDA_COMPAT_INFO"
	.align	4
        /*0000*/ 	.byte	0x02, 0x09, 0x00, 0x00, 0x02, 0x02, 0x01, 0x00, 0x02, 0x05, 0x05, 0x00, 0x03, 0x07, 0x01, 0x01
        /*0010*/ 	.byte	0x02, 0x03, 0x00, 0x00, 0x02, 0x06, 0x01, 0x00, 0x04, 0x0b, 0x08, 0x00, 0x01, 0x00, 0x00, 0x00
        /*0020*/ 	.byte	0x00, 0x00, 0x00, 0x00


//--------------------- .nv.info._Z9matrixAddPdS_S_ --------------------------
	.section	.nv.info._Z9matrixAddPdS_S_,"",@"SHT_CUDA_INFO"
	.sectionflags	@""
	.align	4


	//----- nvinfo : EIATTR_CUDA_API_VERSION
	.align		4
        /*0000*/ 	.byte	0x04, 0x37
        /*0002*/ 	.short	(.L_13 - .L_12)
.L_12:
        /*0004*/ 	.word	0x00000082


	//----- nvinfo : EIATTR_KPARAM_INFO
	.align		4
.L_13:
        /*0008*/ 	.byte	0x04, 0x17
        /*000a*/ 	.short	(.L_15 - .L_14)
.L_14:
        /*000c*/ 	.word	0x00000000
        /*0010*/ 	.short	0x0002
        /*0012*/ 	.short	0x0010
        /*0014*/ 	.byte	0x00, 0xf5, 0x21, 0x00


	//----- nvinfo : EIATTR_KPARAM_INFO
	.align		4
.L_15:
        /*0018*/ 	.byte	0x04, 0x17
        /*001a*/ 	.short	(.L_17 - .L_16)
.L_16:
        /*001c*/ 	.word	0x00000000
        /*0020*/ 	.short	0x0001
        /*0022*/ 	.short	0x0008
        /*0024*/ 	.byte	0x00, 0xf5, 0x21, 0x00


	//----- nvinfo : EIATTR_KPARAM_INFO
	.align		4
.L_17:
        /*0028*/ 	.byte	0x04, 0x17
        /*002a*/ 	.short	(.L_19 - .L_18)
.L_18:
        /*002c*/ 	.word	0x00000000
        /*0030*/ 	.short	0x0000
        /*0032*/ 	.short	0x0000
        /*0034*/ 	.byte	0x00, 0xf5, 0x21, 0x00


	//----- nvinfo : EIATTR_SPARSE_MMA_MASK
	.align		4
.L_19:
        /*0038*/ 	.byte	0x03, 0x50
        /*003a*/ 	.short	0x0000


	//----- nvinfo : EIATTR_MAXREG_COUNT
	.align		4
        /*003c*/ 	.byte	0x03, 0x1b
        /*003e*/ 	.short	0x00ff


	//----- nvinfo : EIATTR_MERCURY_ISA_VERSION
	.align		4
        /*0040*/ 	.byte	0x03, 0x5f
        /*0042*/ 	.short	0x0101


	//----- nvinfo : EIATTR_VRC_CTA_INIT_COUNT
	.align		4
        /*0044*/ 	.byte	0x02, 0x4a
	.zero		1
	.zero		1


	//----- nvinfo : EIATTR_EXIT_INSTR_OFFSETS
	.align		4
        /*0048*/ 	.byte	0x04, 0x1c
        /*004a*/ 	.short	(.L_21 - .L_20)


	//   ....[0]....
.L_20:
        /*004c*/ 	.word	0x000000b0


	//   ....[1]....
        /*0050*/ 	.word	0x00000180


	//----- nvinfo : EIATTR_CBANK_PARAM_SIZE
	.align		4
.L_21:
        /*0054*/ 	.byte	0x03, 0x19
        /*0056*/ 	.short	0x0018


	//----- nvinfo : EIATTR_PARAM_CBANK
	.align		4
        /*0058*/ 	.byte	0x04, 0x0a
        /*005a*/ 	.short	(.L_23 - .L_22)
	.align		4
.L_22:
        /*005c*/ 	.word	index@(.nv.constant0._Z9matrixAddPdS_S_)
        /*0060*/ 	.short	0x0380
        /*0062*/ 	.short	0x0018


	//----- nvinfo : EIATTR_SW_WAR
	.align		4
.L_23:
        /*0064*/ 	.byte	0x04, 0x36
        /*0066*/ 	.short	(.L_25 - .L_24)
.L_24:
        /*0068*/ 	.word	0x00000008
.L_25:


//--------------------- .nv.info._Z10matrixInitPdd --------------------------
	.section	.nv.info._Z10matrixInitPdd,"",@"SHT_CUDA_INFO"
	.sectionflags	@""
	.align	4


	//----- nvinfo : EIATTR_CUDA_API_VERSION
	.align		4
        /*0000*/ 	.byte	0x04, 0x37
        /*0002*/ 	.short	(.L_27 - .L_26)
.L_26:
        /*0004*/ 	.word	0x00000082


	//----- nvinfo : EIATTR_KPARAM_INFO
	.align		4
.L_27:
        /*0008*/ 	.byte	0x04, 0x17
        /*000a*/ 	.short	(.L_29 - .L_28)
.L_28:
        /*000c*/ 	.word	0x00000000
        /*0010*/ 	.short	0x0001
        /*0012*/ 	.short	0x0008
        /*0014*/ 	.byte	0x00, 0xf0, 0x21, 0x00


	//----- nvinfo : EIATTR_KPARAM_INFO
	.align		4
.L_29:
        /*0018*/ 	.byte	0x04, 0x17
        /*001a*/ 	.short	(.L_31 - .L_30)
.L_30:
        /*001c*/ 	.word	0x00000000
        /*0020*/ 	.short	0x0000
        /*0022*/ 	.short	0x0000
        /*0024*/ 	.byte	0x00, 0xf5, 0x21, 0x00


	//----- nvinfo : EIATTR_SPARSE_MMA_MASK
	.align		4
.L_31:
        /*0028*/ 	.byte	0x03, 0x50
        /*002a*/ 	.short	0x0000


	//----- nvinfo : EIATTR_MAXREG_COUNT
	.align		4
        /*002c*/ 	.byte	0x03, 0x1b
        /*002e*/ 	.short	0x00ff


	//----- nvinfo : EIATTR_MERCURY_ISA_VERSION
	.align		4
        /*0030*/ 	.byte	0x03, 0x5f
        /*0032*/ 	.short	0x0101


	//----- nvinfo : EIATTR_VRC_CTA_INIT_COUNT
	.align		4
        /*0034*/ 	.byte	0x02, 0x4a
	.zero		1
	.zero		1


	//----- nvinfo : EIATTR_EXIT_INSTR_OFFSETS
	.align		4
        /*0038*/ 	.byte	0x04, 0x1c
        /*003a*/ 	.short	(.L_33 - .L_32)


	//   ....[0]....
.L_32:
        /*003c*/ 	.word	0x00000900


	//----- nvinfo : EIATTR_CBANK_PARAM_SIZE
	.align		4
.L_33:
        /*0040*/ 	.byte	0x03, 0x19
        /*0042*/ 	.short	0x0010


	//----- nvinfo : EIATTR_PARAM_CBANK
	.align		4
        /*0044*/ 	.byte	0x04, 0x0a
        /*0046*/ 	.short	(.L_35 - .L_34)
	.align		4
.L_34:
        /*0048*/ 	.word	index@(.nv.constant0._Z10matrixInitPdd)
        /*004c*/ 	.short	0x0380
        /*004e*/ 	.short	0x0010


	//----- nvinfo : EIATTR_SW_WAR
	.align		4
.L_35:
        /*0050*/ 	.byte	0x04, 0x36
        /*0052*/ 	.short	(.L_37 - .L_36)
.L_36:
        /*0054*/ 	.word	0x00000008
.L_37:


//--------------------- .nv.callgraph             --------------------------
	.section	.nv.callgraph,"",@"SHT_CUDA_CALLGRAPH"
	.align	4
	.sectionentsize	8
	.align		4
        /*0000*/ 	.word	0x00000000
	.align		4
        /*0004*/ 	.word	0xffffffff
	.align		4
        /*0008*/ 	.word	0x00000000
	.align		4
        /*000c*/ 	.word	0xfffffffe
	.align		4
        /*0010*/ 	.word	0x00000000
	.align		4
        /*0014*/ 	.word	0xfffffffd
	.align		4
        /*0018*/ 	.word	0x00000000
	.align		4
        /*001c*/ 	.word	0xfffffffc


//--------------------- .text._Z9matrixAddPdS_S_  --------------------------
	.section	.text._Z9matrixAddPdS_S_,"ax",@progbits
	.align	128
        .global         _Z9matrixAddPdS_S_
        .type           _Z9matrixAddPdS_S_,@function
        .size           _Z9matrixAddPdS_S_,(.L_x_3 - _Z9matrixAddPdS_S_)
        .other          _Z9matrixAddPdS_S_,@"STO_CUDA_ENTRY STV_DEFAULT"
_Z9matrixAddPdS_S_:
.text._Z9matrixAddPdS_S_:
[----:B------:R-:W-:Y:S01]  /*0000*/  LDC R1, c[0x0][0x37c] ;  /* 0x0000df00ff017b82 */ /* 0x000fe20000000800 */
[----:B------:R-:W0:Y:S07]  /*0010*/  S2R R2, SR_TID.Y ;  /* 0x0000000000027919 */ /* 0x000e2e0000002200 */
[----:B------:R-:W1:Y:S01]  /*0020*/  LDC R0, c[0x0][0x360] ;  /* 0x0000d800ff007b82 */ /* 0x000e620000000800 */
[----:B------:R-:W1:Y:S07]  /*0030*/  S2R R3, SR_TID.X ;  /* 0x0000000000037919 */ /* 0x000e6e0000002100 */
[----:B------:R-:W0:Y:S08]  /*0040*/  S2UR UR5, SR_CTAID.Y ;  /* 0x00000000000579c3 */ /* 0x000e300000002600 */
[----:B------:R-:W0:Y:S08]  /*0050*/  LDC R7, c[0x0][0x364] ;  /* 0x0000d900ff077b82 */ /* 0x000e300000000800 */
[----:B------:R-:W1:Y:S01]  /*0060*/  S2UR UR4, SR_CTAID.X ;  /* 0x00000000000479c3 */ /* 0x000e620000002500 */
[----:B0-----:R-:W-:-:S05]  /*0070*/  IMAD R7, R7, UR5, R2 ;  /* 0x0000000507077c24 */ /* 0x001fca000f8e0202 */
[----:B------:R-:W-:Y:S01]  /*0080*/  ISETP.GT.U32.AND P0, PT, R7, 0xfff, PT ;  /* 0x00000fff0700780c */ /* 0x000fe20003f04070 */
[----:B-1----:R-:W-:-:S05]  /*0090*/  IMAD R0, R0, UR4, R3 ;  /* 0x0000000400007c24 */ /* 0x002fca000f8e0203 */
[----:B------:R-:W-:-:S13]  /*00a0*/  ISETP.GT.OR P0, PT, R0, 0x7fff, P0 ;  /* 0x00007fff0000780c */ /* 0x000fda0000704670 */
[----:B------:R-:W-:Y:S05]  /*00b0*/  @P0 EXIT ;  /* 0x000000000000094d */ /* 0x000fea0003800000 */
[----:B------:R-:W0:Y:S01]  /*00c0*/  LDC.64 R2, c[0x0][0x380] ;  /* 0x0000e000ff027b82 */ /* 0x000e220000000a00 */
[----:B------:R-:W1:Y:S01]  /*00d0*/  LDCU.64 UR4, c[0x0][0x358] ;  /* 0x00006b00ff0477ac */ /* 0x000e620008000a00 */
[----:B------:R-:W-:-:S06]  /*00e0*/  LEA R11, R7, R0, 0xf ;  /* 0x00000000070b7211 */ /* 0x000fcc00078e78ff */
[----:B------:R-:W2:Y:S08]  /*00f0*/  LDC.64 R4, c[0x0][0x388] ;  /* 0x0000e200ff047b82 */ /* 0x000eb00000000a00 */
[----:B------:R-:W3:Y:S01]  /*0100*/  LDC.64 R8, c[0x0][0x390] ;  /* 0x0000e400ff087b82 */ /* 0x000ee20000000a00 */
[----:B0-----:R-:W-:-:S06]  /*0110*/  IMAD.WIDE R2, R11, 0x8, R2 ;  /* 0x000000080b027825 */ /* 0x001fcc00078e0202 */
[----:B-1----:R-:W4:Y:S01]  /*0120*/  LDG.E.64 R2, desc[UR4][R2.64] ;  /* 0x0000000402027981 */ /* 0x002f22000c1e1b00 */
[----:B--2---:R-:W-:-:S06]  /*0130*/  IMAD.WIDE R4, R11, 0x8, R4 ;  /* 0x000000080b047825 */ /* 0x004fcc00078e0204 */
[----:B------:R-:W4:Y:S01]  /*0140*/  LDG.E.64 R4, desc[UR4][R4.64] ;  /* 0x0000000404047981 */ /* 0x000f22000c1e1b00 */
[----:B---3--:R-:W-:Y:S01]  /*0150*/  IMAD.WIDE R8, R11, 0x8, R8 ;  /* 0x000000080b087825 */ /* 0x008fe200078e0208 */
[----:B----4-:R-:W-:-:S07]  /*0160*/  DADD R6, R2, R4 ;  /* 0x0000000002067229 */ /* 0x010fce0000000004 */
[----:B------:R-:W-:Y:S01]  /*0170*/  STG.E.64 desc[UR4][R8.64], R6 ;  /* 0x0000000608007986 */ /* 0x000fe2000c101b04 */
[----:B------:R-:W-:Y:S05]  /*0180*/  EXIT ;  /* 0x000000000000794d */ /* 0x000fea0003800000 */
.L_x_0:
[----:B------:R-:W-:-:S00]  /*0190*/  BRA `(.L_x_0) ;  /* 0xfffffffc00fc7947 */ /* 0x000fc0000383ffff */
[----:B------:R-:W-:-:S00]  /*01a0*/  NOP ;  /* 0x0000000000007918 */ /* 0x000fc00000000000 */
        /* <DEDUP_REMOVED lines=13> */
.L_x_3:


//--------------------- .text._Z10matrixInitPdd   --------------------------
	.section	.text._Z10matrixInitPdd,"ax",@progbits
	.align	128
        .global         _Z10matrixInitPdd
        .type           _Z10matrixInitPdd,@function
        .size           _Z10matrixInitPdd,(.L_x_4 - _Z10matrixInitPdd)
        .other          _Z10matrixInitPdd,@"STO_CUDA_ENTRY STV_DEFAULT"
_Z10matrixInitPdd:
.text._Z10matrixInitPdd:
[----:B------:R-:W-:Y:S01]  /*0000*/  LDC R1, c[0x0][0x37c] ;  /* 0x0000df00ff017b82 */ /* 0x000fe20000000800 */
[----:B------:R-:W0:Y:S07]  /*0010*/  LDCU.64 UR4, c[0x0][0x380] ;  /* 0x00007000ff0477ac */ /* 0x000e2e0008000a00 */
[----:B------:R-:W1:Y:S01]  /*0020*/  LDC.64 R4, c[0x0][0x388] ;  /* 0x0000e200ff047b82 */ /* 0x000e620000000a00 */
[----:B------:R-:W2:Y:S01]  /*0030*/  LDCU.64 UR6, c[0x0][0x358] ;  /* 0x00006b00ff0677ac */ /* 0x000ea20008000a00 */
[----:B0-----:R-:W-:-:S04]  /*0040*/  UIADD3 UR4, UP0, UPT, UR4, 0x80, URZ ;  /* 0x0000008004047890 */ /* 0x001fc8000ff1e0ff */
[----:B------:R-:W-:Y:S02]  /*0050*/  UIADD3.X UR5, UPT, UPT, URZ, UR5, URZ, UP0, !UPT ;  /* 0x00000005ff057290 */ /* 0x000fe400087fe4ff */
[----:B------:R-:W-:Y:S01]  /*0060*/  IMAD.U32 R0, RZ, RZ, UR4 ;  /* 0x00000004ff007e24 */ /* 0x000fe2000f8e00ff */
[----:B------:R-:W-:-:S03]  /*0070*/  UMOV UR4, URZ ;  /* 0x000000ff00047c82 */ /* 0x000fc60008000000 */
[----:B--2---:R-:W-:-:S07]  /*0080*/  MOV R7, UR5 ;  /* 0x0000000500077c02 */ /* 0x004fce0008000f00 */
.L_x_1:
[----:B0-----:R-:W-:Y:S01]  /*0090*/  IMAD.MOV.U32 R2, RZ, RZ, R0 ;  /* 0x000000ffff027224 */ /* 0x001fe200078e0000 */
[----:B------:R-:W-:Y:S01]  /*00a0*/  MOV R3, R7 ;  /* 0x0000000700037202 */ /* 0x000fe20000000f00 */
[----:B------:R-:W-:-:S03]  /*00b0*/  UIADD3 UR4, UPT, UPT, UR4, 0x80, URZ ;  /* 0x0000008004047890 */ /* 0x000fc6000fffe0ff */
[----:B------:R-:W-:Y:S01]  /*00c0*/  IADD3 R0, P0, PT, R2, 0x400, RZ ;  /* 0x0000040002007810 */ /* 0x000fe20007f1e0ff */
[----:B-1----:R0:W-:Y:S01]  /*00d0*/  STG.E.64 desc[UR6][R2.64+-0x80], R4 ;  /* 0xffff800402007986 */ /* 0x0021e2000c101b06 */
[----:B------:R-:W-:-:S03]  /*00e0*/  UISETP.NE.AND UP0, UPT, UR4, 0x8000000, UPT ;  /* 0x080000000400788c */ /* 0x000fc6000bf05270 */
[----:B------:R0:W-:Y:S01]  /*00f0*/  STG.E.64 desc[UR6][R2.64+-0x78], R4 ;  /* 0xffff880402007986 */ /* 0x0001e2000c101b06 */
[----:B------:R-:W-:-:S03]  /*0100*/  IMAD.X R7, RZ, RZ, R3, P0 ;  /* 0x000000ffff077224 */ /* 0x000fc600000e0603 */
[----:B------:R0:W-:Y:S04]  /*0110*/  STG.E.64 desc[UR6][R2.64+-0x70], R4 ;  /* 0xffff900402007986 */ /* 0x0001e8000c101b06 */
        /* <DEDUP_REMOVED lines=124> */
[----:B------:R0:W-:Y:S01]  /*08e0*/  STG.E.64 desc[UR6][R2.64+0x378], R4 ;  /* 0x0003780402007986 */ /* 0x0001e2000c101b06 */
[----:B------:R-:W-:Y:S05]  /*08f0*/  BRA.U UP0, `(.L_x_1) ;  /* 0xfffffff500e47547 */ /* 0x000fea000b83ffff */
[----:B------:R-:W-:Y:S05]  /*0900*/  EXIT ;  /* 0x000000000000794d */ /* 0x000fea0003800000 */
.L_x_2:
        /* <DEDUP_REMOVED lines=15> */
.L_x_4:


//--------------------- .nv.shared.reserved.0     --------------------------
	.section	.nv.shared.reserved.0,"aw",@nobits
	.weak		__nv_reservedSMEM_offset_0_alias
	.size		__nv_reservedSMEM_offset_0_alias, 0, 64
	.other		__nv_reservedSMEM_offset_0_alias,@"STO_CUDA_RESERVED_SHARED STV_DEFAULT"
__nv_reservedSMEM_offset_0_alias:
	.zero		0
	.zero		64


//--------------------- .nv.constant0._Z9matrixAddPdS_S_ --------------------------
	.section	.nv.constant0._Z9matrixAddPdS_S_,"a",@progbits
	.sectionflags	@""
	.align	4
.nv.constant0._Z9matrixAddPdS_S_:
	.zero		920


//--------------------- .nv.constant0._Z10matrixInitPdd --------------------------
	.section	.nv.constant0._Z10matrixInitPdd,"a",@progbits
	.sectionflags	@""
	.align	4
.nv.constant0._Z10matrixInitPdd:
	.zero		912


//--------------------- SYMBOLS --------------------------

	.type		.nv.reservedSmem.offset0,@object
	.size		.nv.reservedSmem.offset0,0x4
